//
// Generated by NVIDIA NVVM Compiler
//
// Compiler Build ID: CL-36424714
// Cuda compilation tools, release 13.0, V13.0.88
// Based on NVVM 20.0.0
//

.version 9.0
.target sm_100
.address_size 64

	// .globl	_Z22tiled_parallel_computePfS_S_i
// _ZZ22tiled_parallel_computePfS_S_iE7block_A has been demoted
// _ZZ22tiled_parallel_computePfS_S_iE7block_B has been demoted

.visible .entry _Z22tiled_parallel_computePfS_S_i(
	.param .u64 .ptr .align 1 _Z22tiled_parallel_computePfS_S_i_param_0,
	.param .u64 .ptr .align 1 _Z22tiled_parallel_computePfS_S_i_param_1,
	.param .u64 .ptr .align 1 _Z22tiled_parallel_computePfS_S_i_param_2,
	.param .u32 _Z22tiled_parallel_computePfS_S_i_param_3
)
{
	.reg .pred 	%p<3>;
	.reg .b32 	%r<37>;
	.reg .b32 	%f<105>;
	.reg .b64 	%rd<13>;
	// demoted variable
	.shared .align 4 .b8 _ZZ22tiled_parallel_computePfS_S_iE7block_A[4096];
	// demoted variable
	.shared .align 4 .b8 _ZZ22tiled_parallel_computePfS_S_iE7block_B[4096];
	ld.param.u64 	%rd3, [_Z22tiled_parallel_computePfS_S_i_param_0];
	ld.param.u64 	%rd4, [_Z22tiled_parallel_computePfS_S_i_param_1];
	ld.param.u64 	%rd5, [_Z22tiled_parallel_computePfS_S_i_param_2];
	ld.param.u32 	%r19, [_Z22tiled_parallel_computePfS_S_i_param_3];
	mov.u32 	%r20, %ctaid.y;
	shl.b32 	%r21, %r20, 5;
	mov.u32 	%r1, %tid.y;
	add.s32 	%r2, %r21, %r1;
	mov.u32 	%r22, %ctaid.x;
	shl.b32 	%r3, %r22, 5;
	mov.u32 	%r4, %tid.x;
	setp.lt.s32 	%p1, %r19, 4;
	mov.f32 	%f104, 0f00000000;
	@%p1 bra 	$L__BB0_3;
	mul.lo.s32 	%r23, %r19, 10;
	shr.u32 	%r24, %r23, 5;
	shl.b32 	%r25, %r1, 7;
	mov.u32 	%r26, _ZZ22tiled_parallel_computePfS_S_iE7block_A;
	add.s32 	%r5, %r26, %r25;
	shl.b32 	%r27, %r4, 2;
	add.s32 	%r6, %r5, %r27;
	mov.u32 	%r28, _ZZ22tiled_parallel_computePfS_S_iE7block_B;
	add.s32 	%r8, %r28, %r27;
	add.s32 	%r7, %r8, %r25;
	neg.s32 	%r36, %r24;
	mad.lo.s32 	%r35, %r23, %r2, %r4;
	mul.lo.s32 	%r29, %r1, %r19;
	mad.lo.s32 	%r30, %r29, 20, %r4;
	add.s32 	%r34, %r30, %r3;
	mul.lo.s32 	%r12, %r19, 640;
	cvta.to.global.u64 	%rd1, %rd3;
	cvta.to.global.u64 	%rd2, %rd4;
	mov.f32 	%f104, 0f00000000;
$L__BB0_2:
	mul.wide.s32 	%rd6, %r35, 4;
	add.s64 	%rd7, %rd1, %rd6;
	ld.global.f32 	%f6, [%rd7];
	st.shared.f32 	[%r6], %f6;
	mul.wide.s32 	%rd8, %r34, 4;
	add.s64 	%rd9, %rd2, %rd8;
	ld.global.f32 	%f7, [%rd9];
	st.shared.f32 	[%r7], %f7;
	bar.sync 	0;
	ld.shared.f32 	%f8, [%r5];
	ld.shared.f32 	%f9, [%r8];
	fma.rn.f32 	%f10, %f8, %f9, %f104;
	ld.shared.f32 	%f11, [%r5+4];
	ld.shared.f32 	%f12, [%r8+128];
	fma.rn.f32 	%f13, %f11, %f12, %f10;
	ld.shared.f32 	%f14, [%r5+8];
	ld.shared.f32 	%f15, [%r8+256];
	fma.rn.f32 	%f16, %f14, %f15, %f13;
	ld.shared.f32 	%f17, [%r5+12];
	ld.shared.f32 	%f18, [%r8+384];
	fma.rn.f32 	%f19, %f17, %f18, %f16;
	ld.shared.f32 	%f20, [%r5+16];
	ld.shared.f32 	%f21, [%r8+512];
	fma.rn.f32 	%f22, %f20, %f21, %f19;
	ld.shared.f32 	%f23, [%r5+20];
	ld.shared.f32 	%f24, [%r8+640];
	fma.rn.f32 	%f25, %f23, %f24, %f22;
	ld.shared.f32 	%f26, [%r5+24];
	ld.shared.f32 	%f27, [%r8+768];
	fma.rn.f32 	%f28, %f26, %f27, %f25;
	ld.shared.f32 	%f29, [%r5+28];
	ld.shared.f32 	%f30, [%r8+896];
	fma.rn.f32 	%f31, %f29, %f30, %f28;
	ld.shared.f32 	%f32, [%r5+32];
	ld.shared.f32 	%f33, [%r8+1024];
	fma.rn.f32 	%f34, %f32, %f33, %f31;
	ld.shared.f32 	%f35, [%r5+36];
	ld.shared.f32 	%f36, [%r8+1152];
	fma.rn.f32 	%f37, %f35, %f36, %f34;
	ld.shared.f32 	%f38, [%r5+40];
	ld.shared.f32 	%f39, [%r8+1280];
	fma.rn.f32 	%f40, %f38, %f39, %f37;
	ld.shared.f32 	%f41, [%r5+44];
	ld.shared.f32 	%f42, [%r8+1408];
	fma.rn.f32 	%f43, %f41, %f42, %f40;
	ld.shared.f32 	%f44, [%r5+48];
	ld.shared.f32 	%f45, [%r8+1536];
	fma.rn.f32 	%f46, %f44, %f45, %f43;
	ld.shared.f32 	%f47, [%r5+52];
	ld.shared.f32 	%f48, [%r8+1664];
	fma.rn.f32 	%f49, %f47, %f48, %f46;
	ld.shared.f32 	%f50, [%r5+56];
	ld.shared.f32 	%f51, [%r8+1792];
	fma.rn.f32 	%f52, %f50, %f51, %f49;
	ld.shared.f32 	%f53, [%r5+60];
	ld.shared.f32 	%f54, [%r8+1920];
	fma.rn.f32 	%f55, %f53, %f54, %f52;
	ld.shared.f32 	%f56, [%r5+64];
	ld.shared.f32 	%f57, [%r8+2048];
	fma.rn.f32 	%f58, %f56, %f57, %f55;
	ld.shared.f32 	%f59, [%r5+68];
	ld.shared.f32 	%f60, [%r8+2176];
	fma.rn.f32 	%f61, %f59, %f60, %f58;
	ld.shared.f32 	%f62, [%r5+72];
	ld.shared.f32 	%f63, [%r8+2304];
	fma.rn.f32 	%f64, %f62, %f63, %f61;
	ld.shared.f32 	%f65, [%r5+76];
	ld.shared.f32 	%f66, [%r8+2432];
	fma.rn.f32 	%f67, %f65, %f66, %f64;
	ld.shared.f32 	%f68, [%r5+80];
	ld.shared.f32 	%f69, [%r8+2560];
	fma.rn.f32 	%f70, %f68, %f69, %f67;
	ld.shared.f32 	%f71, [%r5+84];
	ld.shared.f32 	%f72, [%r8+2688];
	fma.rn.f32 	%f73, %f71, %f72, %f70;
	ld.shared.f32 	%f74, [%r5+88];
	ld.shared.f32 	%f75, [%r8+2816];
	fma.rn.f32 	%f76, %f74, %f75, %f73;
	ld.shared.f32 	%f77, [%r5+92];
	ld.shared.f32 	%f78, [%r8+2944];
	fma.rn.f32 	%f79, %f77, %f78, %f76;
	ld.shared.f32 	%f80, [%r5+96];
	ld.shared.f32 	%f81, [%r8+3072];
	fma.rn.f32 	%f82, %f80, %f81, %f79;
	ld.shared.f32 	%f83, [%r5+100];
	ld.shared.f32 	%f84, [%r8+3200];
	fma.rn.f32 	%f85, %f83, %f84, %f82;
	ld.shared.f32 	%f86, [%r5+104];
	ld.shared.f32 	%f87, [%r8+3328];
	fma.rn.f32 	%f88, %f86, %f87, %f85;
	ld.shared.f32 	%f89, [%r5+108];
	ld.shared.f32 	%f90, [%r8+3456];
	fma.rn.f32 	%f91, %f89, %f90, %f88;
	ld.shared.f32 	%f92, [%r5+112];
	ld.shared.f32 	%f93, [%r8+3584];
	fma.rn.f32 	%f94, %f92, %f93, %f91;
	ld.shared.f32 	%f95, [%r5+116];
	ld.shared.f32 	%f96, [%r8+3712];
	fma.rn.f32 	%f97, %f95, %f96, %f94;
	ld.shared.f32 	%f98, [%r5+120];
	ld.shared.f32 	%f99, [%r8+3840];
	fma.rn.f32 	%f100, %f98, %f99, %f97;
	ld.shared.f32 	%f101, [%r5+124];
	ld.shared.f32 	%f102, [%r8+3968];
	fma.rn.f32 	%f104, %f101, %f102, %f100;
	bar.sync 	0;
	add.s32 	%r36, %r36, 1;
	setp.ne.s32 	%p2, %r36, 0;
	add.s32 	%r35, %r35, 32;
	add.s32 	%r34, %r34, %r12;
	@%p2 bra 	$L__BB0_2;
$L__BB0_3:
	cvta.to.global.u64 	%rd10, %rd5;
	mul.lo.s32 	%r31, %r19, %r2;
	add.s32 	%r32, %r3, %r4;
	mad.lo.s32 	%r33, %r31, 20, %r32;
	mul.wide.s32 	%rd11, %r33, 4;
	add.s64 	%rd12, %rd10, %rd11;
	st.global.f32 	[%rd12], %f104;
	ret;

}
	// .globl	_Z16parallel_computePfS_S_i
.visible .entry _Z16parallel_computePfS_S_i(
	.param .u64 .ptr .align 1 _Z16parallel_computePfS_S_i_param_0,
	.param .u64 .ptr .align 1 _Z16parallel_computePfS_S_i_param_1,
	.param .u64 .ptr .align 1 _Z16parallel_computePfS_S_i_param_2,
	.param .u32 _Z16parallel_computePfS_S_i_param_3
)
{
	.reg .pred 	%p<11>;
	.reg .b16 	%rs<3>;
	.reg .b32 	%r<52>;
	.reg .b32 	%f<59>;
	.reg .b64 	%rd<41>;

	ld.param.u64 	%rd7, [_Z16parallel_computePfS_S_i_param_0];
	ld.param.u64 	%rd8, [_Z16parallel_computePfS_S_i_param_1];
	ld.param.u64 	%rd6, [_Z16parallel_computePfS_S_i_param_2];
	ld.param.u32 	%r28, [_Z16parallel_computePfS_S_i_param_3];
	cvta.to.global.u64 	%rd1, %rd8;
	cvta.to.global.u64 	%rd2, %rd7;
	mov.u32 	%r29, %ctaid.y;
	shl.b32 	%r30, %r29, 5;
	mov.u32 	%r31, %tid.y;
	add.s32 	%r1, %r30, %r31;
	mov.u32 	%r32, %ctaid.x;
	shl.b32 	%r2, %r32, 5;
	mov.u32 	%r3, %tid.x;
	add.s32 	%r33, %r2, %r3;
	mul.lo.s32 	%r5, %r28, 10;
	mul.lo.s32 	%r6, %r28, 20;
	setp.ge.s32 	%p1, %r1, %r5;
	setp.ge.s32 	%p2, %r33, %r6;
	or.pred  	%p3, %p1, %p2;
	@%p3 bra 	$L__BB1_12;
	setp.lt.s32 	%p4, %r28, 1;
	mov.f32 	%f58, 0f00000000;
	@%p4 bra 	$L__BB1_11;
	mul.lo.s32 	%r7, %r5, %r1;
	and.b32  	%r8, %r5, 6;
	setp.lt.u32 	%p5, %r5, 8;
	mov.f32 	%f58, 0f00000000;
	mov.b32 	%r49, 0;
	@%p5 bra 	$L__BB1_5;
	and.b32  	%r49, %r5, 2147483640;
	and.b32  	%r36, %r5, 2147483640;
	neg.s32 	%r47, %r36;
	mul.lo.s32 	%r11, %r28, 160;
	mov.f32 	%f58, 0f00000000;
	mul.wide.u32 	%rd13, %r6, 4;
	mov.u32 	%r45, %r7;
	mov.u32 	%r46, %r33;
$L__BB1_4:
	.pragma "nounroll";
	mul.wide.u32 	%rd9, %r45, 4;
	add.s64 	%rd10, %rd2, %rd9;
	ld.global.f32 	%f15, [%rd10];
	mul.wide.s32 	%rd11, %r46, 4;
	add.s64 	%rd12, %rd1, %rd11;
	ld.global.f32 	%f16, [%rd12];
	fma.rn.f32 	%f17, %f15, %f16, %f58;
	ld.global.f32 	%f18, [%rd10+4];
	add.s64 	%rd14, %rd12, %rd13;
	ld.global.f32 	%f19, [%rd14];
	fma.rn.f32 	%f20, %f18, %f19, %f17;
	ld.global.f32 	%f21, [%rd10+8];
	add.s64 	%rd15, %rd14, %rd13;
	ld.global.f32 	%f22, [%rd15];
	fma.rn.f32 	%f23, %f21, %f22, %f20;
	ld.global.f32 	%f24, [%rd10+12];
	add.s64 	%rd16, %rd15, %rd13;
	ld.global.f32 	%f25, [%rd16];
	fma.rn.f32 	%f26, %f24, %f25, %f23;
	ld.global.f32 	%f27, [%rd10+16];
	add.s64 	%rd17, %rd16, %rd13;
	ld.global.f32 	%f28, [%rd17];
	fma.rn.f32 	%f29, %f27, %f28, %f26;
	ld.global.f32 	%f30, [%rd10+20];
	add.s64 	%rd18, %rd17, %rd13;
	ld.global.f32 	%f31, [%rd18];
	fma.rn.f32 	%f32, %f30, %f31, %f29;
	ld.global.f32 	%f33, [%rd10+24];
	add.s64 	%rd19, %rd18, %rd13;
	ld.global.f32 	%f34, [%rd19];
	fma.rn.f32 	%f35, %f33, %f34, %f32;
	ld.global.f32 	%f36, [%rd10+28];
	add.s64 	%rd20, %rd19, %rd13;
	ld.global.f32 	%f37, [%rd20];
	fma.rn.f32 	%f58, %f36, %f37, %f35;
	add.s32 	%r47, %r47, 8;
	add.s32 	%r46, %r46, %r11;
	add.s32 	%r45, %r45, 8;
	setp.ne.s32 	%p6, %r47, 0;
	@%p6 bra 	$L__BB1_4;
$L__BB1_5:
	setp.eq.s32 	%p7, %r8, 0;
	@%p7 bra 	$L__BB1_11;
	setp.lt.u32 	%p8, %r8, 4;
	@%p8 bra 	$L__BB1_8;
	add.s32 	%r37, %r49, %r7;
	mul.wide.u32 	%rd21, %r37, 4;
	add.s64 	%rd22, %rd2, %rd21;
	ld.global.f32 	%f39, [%rd22];
	mad.lo.s32 	%r38, %r49, %r6, %r33;
	mul.wide.s32 	%rd23, %r38, 4;
	add.s64 	%rd24, %rd1, %rd23;
	ld.global.f32 	%f40, [%rd24];
	fma.rn.f32 	%f41, %f39, %f40, %f58;
	cvt.u64.u32 	%rd25, %r7;
	cvt.u64.u32 	%rd26, %r49;
	add.s64 	%rd27, %rd26, %rd25;
	shl.b64 	%rd28, %rd27, 2;
	add.s64 	%rd29, %rd2, %rd28;
	ld.global.f32 	%f42, [%rd29+4];
	mul.wide.u32 	%rd30, %r6, 4;
	add.s64 	%rd31, %rd24, %rd30;
	ld.global.f32 	%f43, [%rd31];
	fma.rn.f32 	%f44, %f42, %f43, %f41;
	ld.global.f32 	%f45, [%rd29+8];
	add.s64 	%rd32, %rd31, %rd30;
	ld.global.f32 	%f46, [%rd32];
	fma.rn.f32 	%f47, %f45, %f46, %f44;
	ld.global.f32 	%f48, [%rd29+12];
	add.s64 	%rd33, %rd32, %rd30;
	ld.global.f32 	%f49, [%rd33];
	fma.rn.f32 	%f58, %f48, %f49, %f47;
	add.s32 	%r49, %r49, 4;
$L__BB1_8:
	and.b32  	%r39, %r5, 2;
	setp.eq.s32 	%p9, %r39, 0;
	@%p9 bra 	$L__BB1_11;
	mul.lo.s32 	%r40, %r49, %r28;
	mad.lo.s32 	%r41, %r40, 20, %r3;
	add.s32 	%r51, %r41, %r2;
	add.s32 	%r42, %r49, %r7;
	mul.wide.u32 	%rd34, %r42, 4;
	add.s64 	%rd40, %rd2, %rd34;
	cvt.u16.u32 	%rs1, %r28;
	and.b16  	%rs2, %rs1, 1;
	mul.wide.u16 	%r43, %rs2, 2;
	neg.s32 	%r50, %r43;
$L__BB1_10:
	.pragma "nounroll";
	ld.global.f32 	%f50, [%rd40];
	mul.wide.s32 	%rd35, %r51, 4;
	add.s64 	%rd36, %rd1, %rd35;
	ld.global.f32 	%f51, [%rd36];
	fma.rn.f32 	%f58, %f50, %f51, %f58;
	add.s32 	%r51, %r51, %r6;
	add.s64 	%rd40, %rd40, 4;
	add.s32 	%r50, %r50, 1;
	setp.ne.s32 	%p10, %r50, 0;
	@%p10 bra 	$L__BB1_10;
$L__BB1_11:
	mad.lo.s32 	%r44, %r6, %r1, %r33;
	cvta.to.global.u64 	%rd37, %rd6;
	mul.wide.s32 	%rd38, %r44, 4;
	add.s64 	%rd39, %rd37, %rd38;
	st.global.f32 	[%rd39], %f58;
$L__BB1_12:
	ret;

}


// ===== COMPILED SASS (sm_100) =====

	.target	sm_100

	.elftype	@"ET_EXEC"


//--------------------- .note.nv.tkinfo           --------------------------
	.section	.note.nv.tkinfo,"",@"SHT_NOTE"
	.sectionflags	@"SHF_NOTE_NV_TKINFO"
	.tkinfo
        /*0018*/ 	.word	0x00000002
        /*0030*/ 	.string	""
        /*0030*/ 	.string	"ptxas"
        /*0030*/ 	.string	"Cuda compilation tools, release 13.0, V13.0.88"
        /*0030*/ 	.string	"Build cuda_13.0.r13.0/compiler.36424714_0"
        /*0030*/ 	.string	"-arch sm_100 -m 64 "



//--------------------- .note.nv.cuinfo           --------------------------
	.section	.note.nv.cuinfo,"",@"SHT_NOTE"
	.sectionflags	@"SHF_NOTE_NV_CUINFO"
        /*0018*/ 	.short	0x0002
        /*001a*/ 	.short	0x0064
        /*001c*/ 	.short	0x0082
	.zero		2


//--------------------- .nv.info                  --------------------------
	.section	.nv.info,"",@"SHT_CUDA_INFO"
	.align	4


	//----- nvinfo : EIATTR_REGCOUNT
	.align		4
        /*0000*/ 	.byte	0x04, 0x2f
        /*0002*/ 	.short	(.L_1 - .L_0)
	.align		4
.L_0:
        /*0004*/ 	.word	index@(_Z22tiled_parallel_computePfS_S_i)
        /*0008*/ 	.word	0x00000020


	//----- nvinfo : EIATTR_FRAME_SIZE
	.align		4
.L_1:
        /*000c*/ 	.byte	0x04, 0x11
        /*000e*/ 	.short	(.L_3 - .L_2)
	.align		4
.L_2:
        /*0010*/ 	.word	index@(_Z22tiled_parallel_computePfS_S_i)
        /*0014*/ 	.word	0x00000000


	//----- nvinfo : EIATTR_REGCOUNT
	.align		4
.L_3:
        /*0018*/ 	.byte	0x04, 0x2f
        /*001a*/ 	.short	(.L_5 - .L_4)
	.align		4
.L_4:
        /*001c*/ 	.word	index@(_Z16parallel_computePfS_S_i)
        /*0020*/ 	.word	0x00000020


	//----- nvinfo : EIATTR_FRAME_SIZE
	.align		4
.L_5:
        /*0024*/ 	.byte	0x04, 0x11
        /*0026*/ 	.short	(.L_7 - .L_6)
	.align		4
.L_6:
        /*0028*/ 	.word	index@(_Z16parallel_computePfS_S_i)
        /*002c*/ 	.word	0x00000000


	//----- nvinfo : EIATTR_MIN_STACK_SIZE
	.align		4
.L_7:
        /*0030*/ 	.byte	0x04, 0x12
        /*0032*/ 	.short	(.L_9 - .L_8)
	.align		4
.L_8:
        /*0034*/ 	.word	index@(_Z16parallel_computePfS_S_i)
        /*0038*/ 	.word	0x00000000


	//----- nvinfo : EIATTR_MIN_STACK_SIZE
	.align		4
.L_9:
        /*003c*/ 	.byte	0x04, 0x12
        /*003e*/ 	.short	(.L_11 - .L_10)
	.align		4
.L_10:
        /*0040*/ 	.word	index@(_Z22tiled_parallel_computePfS_S_i)
        /*0044*/ 	.word	0x00000000
.L_11:


//--------------------- .nv.compat                --------------------------
	.section	.nv.compat,"",@"SHT_CUDA_COMPAT_INFO"
	.align	4
        /*0000*/ 	.byte	0x02, 0x09, 0x00, 0x00, 0x02, 0x02, 0x01, 0x00, 0x02, 0x05, 0x05, 0x00, 0x03, 0x07, 0x01, 0x01
        /*0010*/ 	.byte	0x02, 0x03, 0x00, 0x00, 0x02, 0x06, 0x01, 0x00, 0x04, 0x0b, 0x08, 0x00, 0x09, 0x00, 0x00, 0x00
        /*0020*/ 	.byte	0x00, 0x00, 0x00, 0x00


//--------------------- .nv.info._Z16parallel_computePfS_S_i --------------------------
	.section	.nv.info._Z16parallel_computePfS_S_i,"",@"SHT_CUDA_INFO"
	.sectionflags	@""
	.align	4


	//----- nvinfo : EIATTR_CUDA_API_VERSION
	.align		4
        /*0000*/ 	.byte	0x04, 0x37
        /*0002*/ 	.short	(.L_13 - .L_12)
.L_12:
        /*0004*/ 	.word	0x00000082


	//----- nvinfo : EIATTR_KPARAM_INFO
	.align		4
.L_13:
        /*0008*/ 	.byte	0x04, 0x17
        /*000a*/ 	.short	(.L_15 - .L_14)
.L_14:
        /*000c*/ 	.word	0x00000000
        /*0010*/ 	.short	0x0003
        /*0012*/ 	.short	0x0018
        /*0014*/ 	.byte	0x00, 0xf0, 0x11, 0x00


	//----- nvinfo : EIATTR_KPARAM_INFO
	.align		4
.L_15:
        /*0018*/ 	.byte	0x04, 0x17
        /*001a*/ 	.short	(.L_17 - .L_16)
.L_16:
        /*001c*/ 	.word	0x00000000
        /*0020*/ 	.short	0x0002
        /*0022*/ 	.short	0x0010
        /*0024*/ 	.byte	0x00, 0xf5, 0x21, 0x00


	//----- nvinfo : EIATTR_KPARAM_INFO
	.align		4
.L_17:
        /*0028*/ 	.byte	0x04, 0x17
        /*002a*/ 	.short	(.L_19 - .L_18)
.L_18:
        /*002c*/ 	.word	0x00000000
        /*0030*/ 	.short	0x0001
        /*0032*/ 	.short	0x0008
        /*0034*/ 	.byte	0x00, 0xf5, 0x21, 0x00


	//----- nvinfo : EIATTR_KPARAM_INFO
	.align		4
.L_19:
        /*0038*/ 	.byte	0x04, 0x17
        /*003a*/ 	.short	(.L_21 - .L_20)
.L_20:
        /*003c*/ 	.word	0x00000000
        /*0040*/ 	.short	0x0000
        /*0042*/ 	.short	0x0000
        /*0044*/ 	.byte	0x00, 0xf5, 0x21, 0x00


	//----- nvinfo : EIATTR_SPARSE_MMA_MASK
	.align		4
.L_21:
        /*0048*/ 	.byte	0x03, 0x50
        /*004a*/ 	.short	0x0000


	//----- nvinfo : EIATTR_MAXREG_COUNT
	.align		4
        /*004c*/ 	.byte	0x03, 0x1b
        /*004e*/ 	.short	0x00ff


	//----- nvinfo : EIATTR_MERCURY_ISA_VERSION
	.align		4
        /*0050*/ 	.byte	0x03, 0x5f
        /*0052*/ 	.short	0x0101


	//----- nvinfo : EIATTR_VRC_CTA_INIT_COUNT
	.align		4
        /*0054*/ 	.byte	0x02, 0x4a
	.zero		1
	.zero		1


	//----- nvinfo : EIATTR_EXIT_INSTR_OFFSETS
	.align		4
        /*0058*/ 	.byte	0x04, 0x1c
        /*005a*/ 	.short	(.L_23 - .L_22)


	//   ....[0]....
.L_22:
        /*005c*/ 	.word	0x000000c0


	//   ....[1]....
        /*0060*/ 	.word	0x00000800


	//----- nvinfo : EIATTR_CBANK_PARAM_SIZE
	.align		4
.L_23:
        /*0064*/ 	.byte	0x03, 0x19
        /*0066*/ 	.short	0x001c


	//----- nvinfo : EIATTR_PARAM_CBANK
	.align		4
        /*0068*/ 	.byte	0x04, 0x0a
        /*006a*/ 	.short	(.L_25 - .L_24)
	.align		4
.L_24:
        /*006c*/ 	.word	index@(.nv.constant0._Z16parallel_computePfS_S_i)
        /*0070*/ 	.short	0x0380
        /*0072*/ 	.short	0x001c


	//----- nvinfo : EIATTR_SW_WAR
	.align		4
.L_25:
        /*0074*/ 	.byte	0x04, 0x36
        /*0076*/ 	.short	(.L_27 - .L_26)
.L_26:
        /*0078*/ 	.word	0x00000008
.L_27:


//--------------------- .nv.info._Z22tiled_parallel_computePfS_S_i --------------------------
	.section	.nv.info._Z22tiled_parallel_computePfS_S_i,"",@"SHT_CUDA_INFO"
	.sectionflags	@""
	.align	4


	//----- nvinfo : EIATTR_CUDA_API_VERSION
	.align		4
        /*0000*/ 	.byte	0x04, 0x37
        /*0002*/ 	.short	(.L_29 - .L_28)
.L_28:
        /*0004*/ 	.word	0x00000082


	//----- nvinfo : EIATTR_KPARAM_INFO
	.align		4
.L_29:
        /*0008*/ 	.byte	0x04, 0x17
        /*000a*/ 	.short	(.L_31 - .L_30)
.L_30:
        /*000c*/ 	.word	0x00000000
        /*0010*/ 	.short	0x0003
        /*0012*/ 	.short	0x0018
        /*0014*/ 	.byte	0x00, 0xf0, 0x11, 0x00


	//----- nvinfo : EIATTR_KPARAM_INFO
	.align		4
.L_31:
        /*0018*/ 	.byte	0x04, 0x17
        /*001a*/ 	.short	(.L_33 - .L_32)
.L_32:
        /*001c*/ 	.word	0x00000000
        /*0020*/ 	.short	0x0002
        /*0022*/ 	.short	0x0010
        /*0024*/ 	.byte	0x00, 0xf5, 0x21, 0x00


	//----- nvinfo : EIATTR_KPARAM_INFO
	.align		4
.L_33:
        /*0028*/ 	.byte	0x04, 0x17
        /*002a*/ 	.short	(.L_35 - .L_34)
.L_34:
        /*002c*/ 	.word	0x00000000
        /*0030*/ 	.short	0x0001
        /*0032*/ 	.short	0x0008
        /*0034*/ 	.byte	0x00, 0xf5, 0x21, 0x00


	//----- nvinfo : EIATTR_KPARAM_INFO
	.align		4
.L_35:
        /*0038*/ 	.byte	0x04, 0x17
        /*003a*/ 	.short	(.L_37 - .L_36)
.L_36:
        /*003c*/ 	.word	0x00000000
        /*0040*/ 	.short	0x0000
        /*0042*/ 	.short	0x0000
        /*0044*/ 	.byte	0x00, 0xf5, 0x21, 0x00


	//----- nvinfo : EIATTR_SPARSE_MMA_MASK
	.align		4
.L_37:
        /*0048*/ 	.byte	0x03, 0x50
        /*004a*/ 	.short	0x0000


	//----- nvinfo : EIATTR_MAXREG_COUNT
	.align		4
        /*004c*/ 	.byte	0x03, 0x1b
        /*004e*/ 	.short	0x00ff


	//----- nvinfo : EIATTR_NUM_BARRIERS
	.align		4
        /*0050*/ 	.byte	0x02, 0x4c
        /*0052*/ 	.byte	0x01
	.zero		1


	//----- nvinfo : EIATTR_MERCURY_ISA_VERSION
	.align		4
        /*0054*/ 	.byte	0x03, 0x5f
        /*0056*/ 	.short	0x0101


	//----- nvinfo : EIATTR_VRC_CTA_INIT_COUNT
	.align		4
        /*0058*/ 	.byte	0x02, 0x4a
	.zero		1
	.zero		1


	//----- nvinfo : EIATTR_EXIT_INSTR_OFFSETS
	.align		4
        /*005c*/ 	.byte	0x04, 0x1c
        /*005e*/ 	.short	(.L_39 - .L_38)


	//   ....[0]....
.L_38:
        /*0060*/ 	.word	0x00000790


	//----- nvinfo : EIATTR_CBANK_PARAM_SIZE
	.align		4
.L_39:
        /*0064*/ 	.byte	0x03, 0x19
        /*0066*/ 	.short	0x001c


	//----- nvinfo : EIATTR_PARAM_CBANK
	.align		4
        /*0068*/ 	.byte	0x04, 0x0a
        /*006a*/ 	.short	(.L_41 - .L_40)
	.align		4
.L_40:
        /*006c*/ 	.word	index@(.nv.constant0._Z22tiled_parallel_computePfS_S_i)
        /*0070*/ 	.short	0x0380
        /*0072*/ 	.short	0x001c


	//----- nvinfo : EIATTR_SW_WAR
	.align		4
.L_41:
        /*0074*/ 	.byte	0x04, 0x36
        /*0076*/ 	.short	(.L_43 - .L_42)
.L_42:
        /*0078*/ 	.word	0x00000008
.L_43:


//--------------------- .nv.callgraph             --------------------------
	.section	.nv.callgraph,"",@"SHT_CUDA_CALLGRAPH"
	.align	4
	.sectionentsize	8
	.align		4
        /*0000*/ 	.word	0x00000000
	.align		4
        /*0004*/ 	.word	0xffffffff
	.align		4
        /*0008*/ 	.word	0x00000000
	.align		4
        /*000c*/ 	.word	0xfffffffe
	.align		4
        /*0010*/ 	.word	0x00000000
	.align		4
        /*0014*/ 	.word	0xfffffffd
	.align		4
        /*0018*/ 	.word	0x00000000
	.align		4
        /*001c*/ 	.word	0xfffffffc


//--------------------- .text._Z16parallel_computePfS_S_i --------------------------
	.section	.text._Z16parallel_computePfS_S_i,"ax",@progbits
	.align	128
        .global         _Z16parallel_computePfS_S_i
        .type           _Z16parallel_computePfS_S_i,@function
        .size           _Z16parallel_computePfS_S_i,(.L_x_9 - _Z16parallel_computePfS_S_i)
        .other          _Z16parallel_computePfS_S_i,@"STO_CUDA_ENTRY STV_DEFAULT"
_Z16parallel_computePfS_S_i:
.text._Z16parallel_computePfS_S_i:
[----:B------:R-:W-:Y:S01]  /*0000*/  LDC R1, c[0x0][0x37c] ;  /* 0x0000df00ff017b82 */ /* 0x000fe20000000800 */
[----:B------:R-:W0:Y:S07]  /*0010*/  S2R R7, SR_CTAID.X ;  /* 0x0000000000077919 */ /* 0x000e2e0000002500 */
[----:B------:R-:W1:Y:S01]  /*0020*/  LDC R4, c[0x0][0x398] ;  /* 0x0000e600ff047b82 */ /* 0x000e620000000800 */
[----:B------:R-:W0:Y:S01]  /*0030*/  S2R R6, SR_TID.X ;  /* 0x0000000000067919 */ /* 0x000e220000002100 */
[----:B------:R-:W2:Y:S01]  /*0040*/  S2R R3, SR_CTAID.Y ;  /* 0x0000000000037919 */ /* 0x000ea20000002600 */
[----:B------:R-:W2:Y:S01]  /*0050*/  S2R R0, SR_TID.Y ;  /* 0x0000000000007919 */ /* 0x000ea20000002200 */
[----:B-1----:R-:W-:Y:S01]  /*0060*/  IMAD R5, R4, 0x14, RZ ;  /* 0x0000001404057824 */ /* 0x002fe200078e02ff */
[----:B0-----:R-:W-:-:S04]  /*0070*/  LEA R2, R7, R6, 0x5 ;  /* 0x0000000607027211 */ /* 0x001fc800078e28ff */
[----:B------:R-:W-:Y:S02]  /*0080*/  ISETP.GE.AND P0, PT, R2, R5, PT ;  /* 0x000000050200720c */ /* 0x000fe40003f06270 */
[----:B--2---:R-:W-:Y:S01]  /*0090*/  LEA R3, R3, R0, 0x5 ;  /* 0x0000000003037211 */ /* 0x004fe200078e28ff */
[----:B------:R-:W-:-:S05]  /*00a0*/  IMAD R0, R4, 0xa, RZ ;  /* 0x0000000a04007824 */ /* 0x000fca00078e02ff */
[----:B------:R-:W-:-:S13]  /*00b0*/  ISETP.GE.OR P0, PT, R3, R0, P0 ;  /* 0x000000000300720c */ /* 0x000fda0000706670 */
[----:B------:R-:W-:Y:S05]  /*00c0*/  @P0 EXIT ;  /* 0x000000000000094d */ /* 0x000fea0003800000 */
[----:B------:R-:W-:Y:S01]  /*00d0*/  ISETP.GE.AND P0, PT, R4, 0x1, PT ;  /* 0x000000010400780c */ /* 0x000fe20003f06270 */
[----:B------:R-:W0:Y:S01]  /*00e0*/  LDCU.64 UR6, c[0x0][0x358] ;  /* 0x00006b00ff0677ac */ /* 0x000e220008000a00 */
[----:B------:R-:W-:-:S11]  /*00f0*/  HFMA2 R14, -RZ, RZ, 0, 0 ;  /* 0x00000000ff0e7431 */ /* 0x000fd600000001ff */
[----:B------:R-:W-:Y:S05]  /*0100*/  @!P0 BRA `(.L_x_0) ;  /* 0x0000000400ac8947 */ /* 0x000fea0003800000 */
[C---:B------:R-:W-:Y:S01]  /*0110*/  ISETP.GE.U32.AND P1, PT, R0.reuse, 0x8, PT ;  /* 0x000000080000780c */ /* 0x040fe20003f26070 */
[----:B------:R-:W-:Y:S01]  /*0120*/  IMAD R9, R3, R0, RZ ;  /* 0x0000000003097224 */ /* 0x000fe200078e02ff */
[----:B------:R-:W-:Y:S02]  /*0130*/  LOP3.LUT R8, R0, 0x6, RZ, 0xc0, !PT ;  /* 0x0000000600087812 */ /* 0x000fe400078ec0ff */
[----:B------:R-:W-:Y:S02]  /*0140*/  MOV R14, RZ ;  /* 0x000000ff000e7202 */ /* 0x000fe40000000f00 */
[----:B------:R-:W-:Y:S02]  /*0150*/  ISETP.NE.AND P0, PT, R8, RZ, PT ;  /* 0x000000ff0800720c */ /* 0x000fe40003f05270 */
[----:B------:R-:W-:-:S05]  /*0160*/  MOV R10, RZ ;  /* 0x000000ff000a7202 */ /* 0x000fca0000000f00 */
[----:B------:R-:W-:Y:S06]  /*0170*/  @!P1 BRA `(.L_x_1) ;  /* 0x0000000000b49947 */ /* 0x000fec0003800000 */
[----:B------:R-:W-:Y:S02]  /*0180*/  LOP3.LUT R10, R0, 0x7ffffff8, RZ, 0xc0, !PT ;  /* 0x7ffffff8000a7812 */ /* 0x000fe400078ec0ff */
[----:B------:R-:W-:Y:S02]  /*0190*/  MOV R14, RZ ;  /* 0x000000ff000e7202 */ /* 0x000fe40000000f00 */
[----:B------:R-:W-:Y:S02]  /*01a0*/  MOV R11, R9 ;  /* 0x00000009000b7202 */ /* 0x000fe40000000f00 */
[----:B------:R-:W-:Y:S02]  /*01b0*/  MOV R21, R2 ;  /* 0x0000000200157202 */ /* 0x000fe40000000f00 */
[----:B------:R-:W-:-:S07]  /*01c0*/  IADD3 R20, PT, PT, -R10, RZ, RZ ;  /* 0x000000ff0a147210 */ /* 0x000fce0007ffe1ff */
.L_x_2:
[----:B------:R-:W1:Y:S08]  /*01d0*/  LDC.64 R12, c[0x0][0x380] ;  /* 0x0000e000ff0c7b82 */ /* 0x000e700000000a00 */
[----:B------:R-:W2:Y:S01]  /*01e0*/  LDC.64 R22, c[0x0][0x388] ;  /* 0x0000e200ff167b82 */ /* 0x000ea20000000a00 */
[----:B-1----:R-:W-:-:S05]  /*01f0*/  IMAD.WIDE.U32 R12, R11, 0x4, R12 ;  /* 0x000000040b0c7825 */ /* 0x002fca00078e000c */
[----:B0-----:R-:W3:Y:S01]  /*0200*/  LDG.E R15, desc[UR6][R12.64] ;  /* 0x000000060c0f7981 */ /* 0x001ee2000c1e1900 */
[----:B--2---:R-:W-:-:S03]  /*0210*/  IMAD.WIDE R22, R21, 0x4, R22 ;  /* 0x0000000415167825 */ /* 0x004fc600078e0216 */
[----:B------:R-:W2:Y:S04]  /*0220*/  LDG.E R18, desc[UR6][R12.64+0x4] ;  /* 0x000004060c127981 */ /* 0x000ea8000c1e1900 */
[----:B------:R0:W3:Y:S04]  /*0230*/  LDG.E R28, desc[UR6][R22.64] ;  /* 0x00000006161c7981 */ /* 0x0000e8000c1e1900 */
[----:B------:R-:W4:Y:S01]  /*0240*/  LDG.E R26, desc[UR6][R12.64+0x8] ;  /* 0x000008060c1a7981 */ /* 0x000f22000c1e1900 */
[----:B0-----:R-:W-:-:S05]  /*0250*/  IMAD.WIDE.U32 R22, R5, 0x4, R22 ;  /* 0x0000000405167825 */ /* 0x001fca00078e0016 */
[----:B------:R-:W2:Y:S01]  /*0260*/  LDG.E R19, desc[UR6][R22.64] ;  /* 0x0000000616137981 */ /* 0x000ea2000c1e1900 */
[----:B------:R-:W-:-:S05]  /*0270*/  IMAD.WIDE.U32 R24, R5, 0x4, R22 ;  /* 0x0000000405187825 */ /* 0x000fca00078e0016 */
[----:B------:R-:W4:Y:S01]  /*0280*/  LDG.E R27, desc[UR6][R24.64] ;  /* 0x00000006181b7981 */ /* 0x000f22000c1e1900 */
[----:B------:R-:W-:-:S03]  /*0290*/  IMAD.WIDE.U32 R16, R5, 0x4, R24 ;  /* 0x0000000405107825 */ /* 0x000fc600078e0018 */
[----:B------:R-:W5:Y:S01]  /*02a0*/  LDG.E R25, desc[UR6][R12.64+0x14] ;  /* 0x000014060c197981 */ /* 0x000f62000c1e1900 */
[----:B---3--:R-:W-:Y:S01]  /*02b0*/  FFMA R29, R15, R28, R14 ;  /* 0x0000001c0f1d7223 */ /* 0x008fe2000000000e */
[C---:B------:R-:W-:Y:S02]  /*02c0*/  IMAD.WIDE.U32 R14, R5.reuse, 0x4, R16 ;  /* 0x00000004050e7825 */ /* 0x040fe400078e0010 */
[----:B------:R2:W3:Y:S02]  /*02d0*/  LDG.E R28, desc[UR6][R16.64] ;  /* 0x00000006101c7981 */ /* 0x0004e4000c1e1900 */
[----:B--2---:R-:W-:Y:S01]  /*02e0*/  FFMA R17, R18, R19, R29 ;  /* 0x0000001312117223 */ /* 0x004fe2000000001d */
[C---:B------:R-:W-:Y:S01]  /*02f0*/  IMAD.WIDE.U32 R18, R5.reuse, 0x4, R14 ;  /* 0x0000000405127825 */ /* 0x040fe200078e000e */
[----:B------:R-:W3:Y:S03]  /*0300*/  LDG.E R29, desc[UR6][R12.64+0xc] ;  /* 0x00000c060c1d7981 */ /* 0x000ee6000c1e1900 */
[----:B----4-:R-:W-:Y:S01]  /*0310*/  FFMA R26, R26, R27, R17 ;  /* 0x0000001b1a1a7223 */ /* 0x010fe20000000011 */
[----:B------:R-:W2:Y:S01]  /*0320*/  LDG.E R14, desc[UR6][R14.64] ;  /* 0x000000060e0e7981 */ /* 0x000ea2000c1e1900 */
[----:B------:R-:W-:-:S03]  /*0330*/  IMAD.WIDE.U32 R22, R5, 0x4, R18 ;  /* 0x0000000405167825 */ /* 0x000fc600078e0012 */
[----:B------:R-:W2:Y:S04]  /*0340*/  LDG.E R27, desc[UR6][R12.64+0x10] ;  /* 0x000010060c1b7981 */ /* 0x000ea8000c1e1900 */
[----:B------:R-:W5:Y:S01]  /*0350*/  LDG.E R18, desc[UR6][R18.64] ;  /* 0x0000000612127981 */ /* 0x000f62000c1e1900 */
[----:B------:R-:W-:-:S03]  /*0360*/  IMAD.WIDE.U32 R16, R5, 0x4, R22 ;  /* 0x0000000405107825 */ /* 0x000fc600078e0016 */
[----:B------:R-:W4:Y:S04]  /*0370*/  LDG.E R24, desc[UR6][R22.64] ;  /* 0x0000000616187981 */ /* 0x000f28000c1e1900 */
[----:B------:R-:W4:Y:S04]  /*0380*/  LDG.E R15, desc[UR6][R12.64+0x18] ;  /* 0x000018060c0f7981 */ /* 0x000f28000c1e1900 */
[----:B------:R-:W4:Y:S04]  /*0390*/  LDG.E R19, desc[UR6][R12.64+0x1c] ;  /* 0x00001c060c137981 */ /* 0x000f28000c1e1900 */
[----:B------:R-:W4:Y:S01]  /*03a0*/  LDG.E R16, desc[UR6][R16.64] ;  /* 0x0000000610107981 */ /* 0x000f22000c1e1900 */
[----:B------:R-:W-:-:S04]  /*03b0*/  IADD3 R20, PT, PT, R20, 0x8, RZ ;  /* 0x0000000814147810 */ /* 0x000fc80007ffe0ff */
[----:B------:R-:W-:Y:S01]  /*03c0*/  ISETP.NE.AND P1, PT, R20, RZ, PT ;  /* 0x000000ff1400720c */ /* 0x000fe20003f25270 */
[----:B------:R-:W-:Y:S01]  /*03d0*/  IMAD R21, R4, 0xa0, R21 ;  /* 0x000000a004157824 */ /* 0x000fe200078e0215 */
[----:B------:R-:W-:Y:S01]  /*03e0*/  IADD3 R11, PT, PT, R11, 0x8, RZ ;  /* 0x000000080b0b7810 */ /* 0x000fe20007ffe0ff */
[----:B---3--:R-:W-:-:S04]  /*03f0*/  FFMA R26, R29, R28, R26 ;  /* 0x0000001c1d1a7223 */ /* 0x008fc8000000001a */
[----:B--2---:R-:W-:-:S04]  /*0400*/  FFMA R14, R27, R14, R26 ;  /* 0x0000000e1b0e7223 */ /* 0x004fc8000000001a */
[----:B-----5:R-:W-:-:S04]  /*0410*/  FFMA R14, R25, R18, R14 ;  /* 0x00000012190e7223 */ /* 0x020fc8000000000e */
[----:B----4-:R-:W-:-:S04]  /*0420*/  FFMA R14, R15, R24, R14 ;  /* 0x000000180f0e7223 */ /* 0x010fc8000000000e */
[----:B------:R-:W-:Y:S01]  /*0430*/  FFMA R14, R19, R16, R14 ;  /* 0x00000010130e7223 */ /* 0x000fe2000000000e */
[----:B------:R-:W-:Y:S06]  /*0440*/  @P1 BRA `(.L_x_2) ;  /* 0xfffffffc00601947 */ /* 0x000fec000383ffff */
.L_x_1:
[----:B------:R-:W-:Y:S05]  /*0450*/  @!P0 BRA `(.L_x_0) ;  /* 0x0000000000d88947 */ /* 0x000fea0003800000 */
[----:B------:R-:W-:Y:S02]  /*0460*/  ISETP.GE.U32.AND P1, PT, R8, 0x4, PT ;  /* 0x000000040800780c */ /* 0x000fe40003f26070 */
[----:B------:R-:W-:-:S11]  /*0470*/  LOP3.LUT P0, RZ, R0, 0x2, RZ, 0xc0, !PT ;  /* 0x0000000200ff7812 */ /* 0x000fd6000780c0ff */
[----:B------:R-:W-:Y:S05]  /*0480*/  @!P1 BRA `(.L_x_3) ;  /* 0x00000000006c9947 */ /* 0x000fea0003800000 */
[----:B------:R-:W1:Y:S01]  /*0490*/  LDC.64 R16, c[0x0][0x388] ;  /* 0x0000e200ff107b82 */ /* 0x000e620000000a00 */
[----:B------:R-:W2:Y:S01]  /*04a0*/  LDCU.64 UR4, c[0x0][0x380] ;  /* 0x00007000ff0477ac */ /* 0x000ea20008000a00 */
[-C--:B------:R-:W-:Y:S01]  /*04b0*/  IMAD R11, R5, R10.reuse, R2 ;  /* 0x0000000a050b7224 */ /* 0x080fe200078e0202 */
[CC--:B------:R-:W-:Y:S02]  /*04c0*/  IADD3 R25, PT, PT, R9.reuse, R10.reuse, RZ ;  /* 0x0000000a09197210 */ /* 0x0c0fe40007ffe0ff */
[----:B------:R-:W-:-:S03]  /*04d0*/  IADD3 R0, P1, PT, R9, R10, RZ ;  /* 0x0000000a09007210 */ /* 0x000fc60007f3e0ff */
[----:B------:R-:W3:Y:S01]  /*04e0*/  LDC.64 R12, c[0x0][0x380] ;  /* 0x0000e000ff0c7b82 */ /* 0x000ee20000000a00 */
[----:B-1----:R-:W-:Y:S01]  /*04f0*/  IMAD.WIDE R16, R11, 0x4, R16 ;  /* 0x000000040b107825 */ /* 0x002fe200078e0210 */
[----:B------:R-:W-:-:S03]  /*0500*/  IADD3.X R11, PT, PT, RZ, RZ, RZ, P1, !PT ;  /* 0x000000ffff0b7210 */ /* 0x000fc60000ffe4ff */
[----:B------:R-:W-:Y:S02]  /*0510*/  IMAD.WIDE.U32 R18, R5, 0x4, R16 ;  /* 0x0000000405127825 */ /* 0x000fe400078e0010 */
[----:B0-----:R-:W4:Y:S02]  /*0520*/  LDG.E R16, desc[UR6][R16.64] ;  /* 0x0000000610107981 */ /* 0x001f24000c1e1900 */
[----:B---3--:R-:W-:Y:S01]  /*0530*/  IMAD.WIDE.U32 R24, R25, 0x4, R12 ;  /* 0x0000000419187825 */ /* 0x008fe200078e000c */
[----:B--2---:R-:W-:-:S03]  /*0540*/  LEA R12, P1, R0, UR4, 0x2 ;  /* 0x00000004000c7c11 */ /* 0x004fc6000f8210ff */
[C---:B------:R-:W-:Y:S01]  /*0550*/  IMAD.WIDE.U32 R20, R5.reuse, 0x4, R18 ;  /* 0x0000000405147825 */ /* 0x040fe200078e0012 */
[----:B------:R-:W-:Y:S01]  /*0560*/  LEA.HI.X R13, R0, UR5, R11, 0x2, P1 ;  /* 0x00000005000d7c11 */ /* 0x000fe200088f140b */
[----:B------:R-:W4:Y:S04]  /*0570*/  LDG.E R25, desc[UR6][R24.64] ;  /* 0x0000000618197981 */ /* 0x000f28000c1e1900 */
[----:B------:R-:W2:Y:S01]  /*0580*/  LDG.E R18, desc[UR6][R18.64] ;  /* 0x0000000612127981 */ /* 0x000ea2000c1e1900 */
[----:B------:R-:W-:-:S03]  /*0590*/  IMAD.WIDE.U32 R22, R5, 0x4, R20 ;  /* 0x0000000405167825 */ /* 0x000fc600078e0014 */
[----:B------:R-:W2:Y:S04]  /*05a0*/  LDG.E R11, desc[UR6][R12.64+0x4] ;  /* 0x000004060c0b7981 */ /* 0x000ea8000c1e1900 */
[----:B------:R-:W3:Y:S04]  /*05b0*/  LDG.E R8, desc[UR6][R20.64] ;  /* 0x0000000614087981 */ /* 0x000ee8000c1e1900 */
[----:B------:R-:W3:Y:S04]  /*05c0*/  LDG.E R0, desc[UR6][R12.64+0x8] ;  /* 0x000008060c007981 */ /* 0x000ee8000c1e1900 */
[----:B------:R-:W5:Y:S04]  /*05d0*/  LDG.E R15, desc[UR6][R12.64+0xc] ;  /* 0x00000c060c0f7981 */ /* 0x000f68000c1e1900 */
[----:B------:R-:W5:Y:S01]  /*05e0*/  LDG.E R22, desc[UR6][R22.64] ;  /* 0x0000000616167981 */ /* 0x000f62000c1e1900 */
[----:B------:R-:W-:Y:S01]  /*05f0*/  IADD3 R10, PT, PT, R10, 0x4, RZ ;  /* 0x000000040a0a7810 */ /* 0x000fe20007ffe0ff */
[----:B----4-:R-:W-:-:S04]  /*0600*/  FFMA R14, R25, R16, R14 ;  /* 0x00000010190e7223 */ /* 0x010fc8000000000e */
[----:B--2---:R-:W-:-:S04]  /*0610*/  FFMA R11, R11, R18, R14 ;  /* 0x000000120b0b7223 */ /* 0x004fc8000000000e */
[----:B---3--:R-:W-:-:S04]  /*0620*/  FFMA R0, R0, R8, R11 ;  /* 0x0000000800007223 */ /* 0x008fc8000000000b */
[----:B-----5:R-:W-:-:S07]  /*0630*/  FFMA R14, R15, R22, R0 ;  /* 0x000000160f0e7223 */ /* 0x020fce0000000000 */
.L_x_3:
[----:B------:R-:W-:Y:S05]  /*0640*/  @!P0 BRA `(.L_x_0) ;  /* 0x00000000005c8947 */ /* 0x000fea0003800000 */
[----:B------:R-:W1:Y:S01]  /*0650*/  LDC.64 R16, c[0x0][0x380] ;  /* 0x0000e000ff107b82 */ /* 0x000e620000000a00 */
[----:B------:R-:W2:Y:S01]  /*0660*/  LDCU.U16 UR4, c[0x0][0x398] ;  /* 0x00007300ff0477ac */ /* 0x000ea20008000400 */
[----:B------:R-:W-:Y:S01]  /*0670*/  IADD3 R9, PT, PT, R9, R10, RZ ;  /* 0x0000000a09097210 */ /* 0x000fe20007ffe0ff */
[----:B------:R-:W-:-:S04]  /*0680*/  IMAD R11, R10, R4, RZ ;  /* 0x000000040a0b7224 */ /* 0x000fc800078e02ff */
[----:B------:R-:W-:Y:S01]  /*0690*/  IMAD R6, R11, 0x14, R6 ;  /* 0x000000140b067824 */ /* 0x000fe200078e0206 */
[----:B------:R-:W3:Y:S04]  /*06a0*/  LDC.64 R12, c[0x0][0x388] ;  /* 0x0000e200ff0c7b82 */ /* 0x000ee80000000a00 */
[----:B------:R-:W-:Y:S01]  /*06b0*/  LEA R0, R7, R6, 0x5 ;  /* 0x0000000607007211 */ /* 0x000fe200078e28ff */
[----:B--2---:R-:W-:-:S04]  /*06c0*/  USHF.L.U32 UR4, UR4, 0x1, URZ ;  /* 0x0000000104047899 */ /* 0x004fc800080006ff */
[----:B------:R-:W-:Y:S01]  /*06d0*/  ULOP3.LUT UR4, UR4, 0x2, URZ, 0xe2, !UPT ;  /* 0x0000000204047892 */ /* 0x000fe2000f8ee2ff */
[----:B-1----:R-:W-:-:S03]  /*06e0*/  IMAD.WIDE.U32 R8, R9, 0x4, R16 ;  /* 0x0000000409087825 */ /* 0x002fc600078e0010 */
[----:B------:R-:W-:Y:S02]  /*06f0*/  UIADD3 UR4, UPT, UPT, -UR4, URZ, URZ ;  /* 0x000000ff04047290 */ /* 0x000fe4000fffe1ff */
[----:B------:R-:W-:-:S10]  /*0700*/  MOV R11, R9 ;  /* 0x00000009000b7202 */ /* 0x000fd40000000f00 */
.L_x_4:
[----:B---3--:R-:W-:Y:S01]  /*0710*/  IMAD.WIDE R6, R0, 0x4, R12 ;  /* 0x0000000400067825 */ /* 0x008fe200078e020c */
[----:B------:R-:W-:-:S05]  /*0720*/  MOV R9, R11 ;  /* 0x0000000b00097202 */ /* 0x000fca0000000f00 */
[----:B0-----:R-:W2:Y:S04]  /*0730*/  LDG.E R6, desc[UR6][R6.64] ;  /* 0x0000000606067981 */ /* 0x001ea8000c1e1900 */
[----:B------:R0:W2:Y:S01]  /*0740*/  LDG.E R9, desc[UR6][R8.64] ;  /* 0x0000000608097981 */ /* 0x0000a2000c1e1900 */
[----:B------:R-:W-:-:S04]  /*0750*/  UIADD3 UR4, UPT, UPT, UR4, 0x1, URZ ;  /* 0x0000000104047890 */ /* 0x000fc8000fffe0ff */
[----:B------:R-:W-:Y:S01]  /*0760*/  UISETP.NE.AND UP0, UPT, UR4, URZ, UPT ;  /* 0x000000ff0400728c */ /* 0x000fe2000bf05270 */
[----:B------:R-:W-:Y:S02]  /*0770*/  IADD3 R0, PT, PT, R5, R0, RZ ;  /* 0x0000000005007210 */ /* 0x000fe40007ffe0ff */
[----:B0-----:R-:W-:-:S04]  /*0780*/  IADD3 R8, P0, PT, R8, 0x4, RZ ;  /* 0x0000000408087810 */ /* 0x001fc80007f1e0ff */
[----:B------:R-:W-:Y:S01]  /*0790*/  IADD3.X R11, PT, PT, RZ, R11, RZ, P0, !PT ;  /* 0x0000000bff0b7210 */ /* 0x000fe200007fe4ff */
[----:B--2---:R-:W-:Y:S01]  /*07a0*/  FFMA R14, R9, R6, R14 ;  /* 0x00000006090e7223 */ /* 0x004fe2000000000e */
[----:B------:R-:W-:Y:S07]  /*07b0*/  BRA.U UP0, `(.L_x_4) ;  /* 0xfffffffd00d47547 */ /* 0x000fee000b83ffff */
.L_x_0:
[----:B------:R-:W1:Y:S01]  /*07c0*/  LDC.64 R6, c[0x0][0x390] ;  /* 0x0000e400ff067b82 */ /* 0x000e620000000a00 */
[----:B------:R-:W-:-:S04]  /*07d0*/  IMAD R3, R3, R5, R2 ;  /* 0x0000000503037224 */ /* 0x000fc800078e0202 */
[----:B-1----:R-:W-:-:S05]  /*07e0*/  IMAD.WIDE R2, R3, 0x4, R6 ;  /* 0x0000000403027825 */ /* 0x002fca00078e0206 */
[----:B0-----:R-:W-:Y:S01]  /*07f0*/  STG.E desc[UR6][R2.64], R14 ;  /* 0x0000000e02007986 */ /* 0x001fe2000c101906 */
[----:B------:R-:W-:Y:S05]  /*0800*/  EXIT ;  /* 0x000000000000794d */ /* 0x000fea0003800000 */
.L_x_5:
[----:B------:R-:W-:-:S00]  /*0810*/  BRA `(.L_x_5) ;  /* 0xfffffffc00fc7947 */ /* 0x000fc0000383ffff */
[----:B------:R-:W-:-:S00]  /*0820*/  NOP ;  /* 0x0000000000007918 */ /* 0x000fc00000000000 */
        /* <DEDUP_REMOVED lines=13> */
.L_x_9:


//--------------------- .text._Z22tiled_parallel_computePfS_S_i --------------------------
	.section	.text._Z22tiled_parallel_computePfS_S_i,"ax",@progbits
	.align	128
        .global         _Z22tiled_parallel_computePfS_S_i
        .type           _Z22tiled_parallel_computePfS_S_i,@function
        .size           _Z22tiled_parallel_computePfS_S_i,(.L_x_10 - _Z22tiled_parallel_computePfS_S_i)
        .other          _Z22tiled_parallel_computePfS_S_i,@"STO_CUDA_ENTRY STV_DEFAULT"
_Z22tiled_parallel_computePfS_S_i:
.text._Z22tiled_parallel_computePfS_S_i:
[----:B------:R-:W-:Y:S01]  /*0000*/  LDC R1, c[0x0][0x37c] ;  /* 0x0000df00ff017b82 */ /* 0x000fe20000000800 */
[----:B------:R-:W0:Y:S07]  /*0010*/  S2R R5, SR_CTAID.Y ;  /* 0x0000000000057919 */ /* 0x000e2e0000002600 */
[----:B------:R-:W1:Y:S01]  /*0020*/  LDC R0, c[0x0][0x398] ;  /* 0x0000e600ff007b82 */ /* 0x000e620000000800 */
[----:B------:R-:W2:Y:S01]  /*0030*/  LDCU.64 UR8, c[0x0][0x358] ;  /* 0x00006b00ff0877ac */ /* 0x000ea20008000a00 */
[----:B------:R-:W-:Y:S01]  /*0040*/  HFMA2 R11, -RZ, RZ, 0, 0 ;  /* 0x00000000ff0b7431 */ /* 0x000fe200000001ff */
[----:B------:R-:W0:Y:S01]  /*0050*/  S2R R9, SR_TID.Y ;  /* 0x0000000000097919 */ /* 0x000e220000002200 */
[----:B------:R-:W3:Y:S04]  /*0060*/  S2R R7, SR_CTAID.X ;  /* 0x0000000000077919 */ /* 0x000ee80000002500 */
[----:B------:R-:W4:Y:S01]  /*0070*/  LDC.64 R22, c[0x0][0x390] ;  /* 0x0000e400ff167b82 */ /* 0x000f220000000a00 */
[----:B------:R-:W3:Y:S01]  /*0080*/  S2R R13, SR_TID.X ;  /* 0x00000000000d7919 */ /* 0x000ee20000002100 */
[----:B-1----:R-:W-:-:S02]  /*0090*/  ISETP.GE.AND P0, PT, R0, 0x4, PT ;  /* 0x000000040000780c */ /* 0x002fc40003f06270 */
[----:B0-----:R-:W-:-:S05]  /*00a0*/  LEA R5, R5, R9, 0x5 ;  /* 0x0000000905057211 */ /* 0x001fca00078e28ff */
[----:B------:R-:W-:Y:S01]  /*00b0*/  IMAD R2, R5, R0, RZ ;  /* 0x0000000005027224 */ /* 0x000fe200078e02ff */
[----:B---3--:R-:W-:-:S05]  /*00c0*/  LEA R3, R7, R13, 0x5 ;  /* 0x0000000d07037211 */ /* 0x008fca00078e28ff */
[----:B------:R-:W-:-:S04]  /*00d0*/  IMAD R3, R2, 0x14, R3 ;  /* 0x0000001402037824 */ /* 0x000fc800078e0203 */
[----:B----4-:R-:W-:Y:S01]  /*00e0*/  IMAD.WIDE R22, R3, 0x4, R22 ;  /* 0x0000000403167825 */ /* 0x010fe200078e0216 */
[----:B--2---:R-:W-:Y:S06]  /*00f0*/  @!P0 BRA `(.L_x_6) ;  /* 0x0000000400a08947 */ /* 0x004fec0003800000 */
[----:B------:R-:W0:Y:S01]  /*0100*/  S2UR UR6, SR_CgaCtaId ;  /* 0x00000000000679c3 */ /* 0x000e220000008800 */
[----:B------:R-:W-:Y:S01]  /*0110*/  UMOV UR4, 0x400 ;  /* 0x0000040000047882 */ /* 0x000fe20000000000 */
[----:B------:R-:W-:Y:S01]  /*0120*/  IMAD R2, R9, R0, RZ ;  /* 0x0000000009027224 */ /* 0x000fe200078e02ff */
[----:B------:R-:W-:Y:S01]  /*0130*/  UIADD3 UR5, UPT, UPT, UR4, 0x1000, URZ ;  /* 0x0000100004057890 */ /* 0x000fe2000fffe0ff */
[----:B------:R-:W-:Y:S01]  /*0140*/  IMAD R4, R0, 0xa, RZ ;  /* 0x0000000a00047824 */ /* 0x000fe200078e02ff */
[----:B------:R-:W-:Y:S01]  /*0150*/  MOV R11, RZ ;  /* 0x000000ff000b7202 */ /* 0x000fe20000000f00 */
[--C-:B------:R-:W-:Y:S02]  /*0160*/  IMAD R2, R2, 0x14, R13.reuse ;  /* 0x0000001402027824 */ /* 0x100fe400078e020d */
[----:B------:R-:W1:Y:S03]  /*0170*/  LDC.64 R20, c[0x0][0x380] ;  /* 0x0000e000ff147b82 */ /* 0x000e660000000a00 */
[----:B------:R-:W-:Y:S01]  /*0180*/  LEA R3, R7, R2, 0x5 ;  /* 0x0000000207037211 */ /* 0x000fe200078e28ff */
[----:B------:R-:W-:Y:S01]  /*0190*/  IMAD R2, R5, R4, R13 ;  /* 0x0000000405027224 */ /* 0x000fe200078e020d */
[----:B------:R-:W-:-:S03]  /*01a0*/  SHF.R.U32.HI R4, RZ, 0x5, R4 ;  /* 0x00000005ff047819 */ /* 0x000fc60000011604 */
[----:B------:R-:W2:Y:S01]  /*01b0*/  LDC.64 R18, c[0x0][0x388] ;  /* 0x0000e200ff127b82 */ /* 0x000ea20000000a00 */
[----:B------:R-:W-:Y:S01]  /*01c0*/  IADD3 R4, PT, PT, -R4, RZ, RZ ;  /* 0x000000ff04047210 */ /* 0x000fe20007ffe1ff */
[----:B0-----:R-:W-:Y:S02]  /*01d0*/  ULEA UR4, UR6, UR4, 0x18 ;  /* 0x0000000406047291 */ /* 0x001fe4000f8ec0ff */
[----:B------:R-:W-:-:S04]  /*01e0*/  ULEA UR5, UR6, UR5, 0x18 ;  /* 0x0000000506057291 */ /* 0x000fc8000f8ec0ff */
[----:B------:R-:W-:Y:S02]  /*01f0*/  LEA R16, R9, UR4, 0x7 ;  /* 0x0000000409107c11 */ /* 0x000fe4000f8e38ff */
[C---:B------:R-:W-:Y:S02]  /*0200*/  LEA R6, R13.reuse, UR5, 0x2 ;  /* 0x000000050d067c11 */ /* 0x040fe4000f8e10ff */
[----:B------:R-:W-:Y:S02]  /*0210*/  LEA R7, R13, R16, 0x2 ;  /* 0x000000100d077211 */ /* 0x000fe400078e10ff */
[----:B------:R-:W-:-:S07]  /*0220*/  LEA R5, R9, R6, 0x7 ;  /* 0x0000000609057211 */ /* 0x000fce00078e38ff */
.L_x_7:
[----:B-1----:R-:W-:-:S04]  /*0230*/  IMAD.WIDE R24, R2, 0x4, R20 ;  /* 0x0000000402187825 */ /* 0x002fc800078e0214 */
[----:B--2---:R-:W-:Y:S02]  /*0240*/  IMAD.WIDE R8, R3, 0x4, R18 ;  /* 0x0000000403087825 */ /* 0x004fe400078e0212 */
[----:B------:R-:W2:Y:S04]  /*0250*/  LDG.E R24, desc[UR8][R24.64] ;  /* 0x0000000818187981 */ /* 0x000ea8000c1e1900 */
[----:B------:R-:W3:Y:S01]  /*0260*/  LDG.E R26, desc[UR8][R8.64] ;  /* 0x00000008081a7981 */ /* 0x000ee2000c1e1900 */
[----:B------:R-:W-:Y:S01]  /*0270*/  IADD3 R4, PT, PT, R4, 0x1, RZ ;  /* 0x0000000104047810 */ /* 0x000fe20007ffe0ff */
[----:B------:R-:W-:Y:S01]  /*0280*/  IMAD R3, R0, 0x280, R3 ;  /* 0x0000028000037824 */ /* 0x000fe200078e0203 */
[----:B------:R-:W-:Y:S02]  /*0290*/  IADD3 R2, PT, PT, R2, 0x20, RZ ;  /* 0x0000002002027810 */ /* 0x000fe40007ffe0ff */
[----:B------:R-:W-:Y:S01]  /*02a0*/  ISETP.NE.AND P0, PT, R4, RZ, PT ;  /* 0x000000ff0400720c */ /* 0x000fe20003f05270 */
[----:B--2---:R-:W-:Y:S04]  /*02b0*/  STS [R7], R24 ;  /* 0x0000001807007388 */ /* 0x004fe80000000800 */
[----:B---3--:R-:W-:Y:S01]  /*02c0*/  STS [R5], R26 ;  /* 0x0000001a05007388 */ /* 0x008fe20000000800 */
[----:B------:R-:W-:Y:S06]  /*02d0*/  BAR.SYNC.DEFER_BLOCKING 0x0 ;  /* 0x0000000000007b1d */ /* 0x000fec0000010000 */
[----:B------:R-:W-:Y:S04]  /*02e0*/  LDS R10, [R6] ;  /* 0x00000000060a7984 */ /* 0x000fe80000000800 */
[----:B------:R-:W0:Y:S04]  /*02f0*/  LDS.128 R12, [R16] ;  /* 0x00000000100c7984 */ /* 0x000e280000000c00 */
[----:B------:R-:W1:Y:S04]  /*0300*/  LDS R27, [R6+0x80] ;  /* 0x00008000061b7984 */ /* 0x000e680000000800 */
[----:B------:R-:W2:Y:S04]  /*0310*/  LDS R17, [R6+0x100] ;  /* 0x0001000006117984 */ /* 0x000ea80000000800 */
[----:B------:R-:W3:Y:S04]  /*0320*/  LDS R29, [R6+0x180] ;  /* 0x00018000061d7984 */ /* 0x000ee80000000800 */
[----:B------:R-:W-:Y:S01]  /*0330*/  LDS R25, [R6+0x380] ;  /* 0x0003800006197984 */ /* 0x000fe20000000800 */
[----:B0-----:R-:W-:-:S03]  /*0340*/  FFMA R10, R12, R10, R11 ;  /* 0x0000000a0c0a7223 */ /* 0x001fc6000000000b */
[----:B------:R-:W-:Y:S01]  /*0350*/  LDS R12, [R6+0x280] ;  /* 0x00028000060c7984 */ /* 0x000fe20000000800 */
[----:B-1----:R-:W-:-:S03]  /*0360*/  FFMA R28, R27, R13, R10 ;  /* 0x0000000d1b1c7223 */ /* 0x002fc6000000000a */
[----:B------:R-:W-:Y:S01]  /*0370*/  LDS R13, [R6+0x200] ;  /* 0x00020000060d7984 */ /* 0x000fe20000000800 */
[----:B--2---:R-:W-:-:S03]  /*0380*/  FFMA R14, R17, R14, R28 ;  /* 0x0000000e110e7223 */ /* 0x004fc6000000001c */
[----:B------:R-:W0:Y:S01]  /*0390*/  LDS.128 R8, [R16+0x10] ;  /* 0x0000100010087984 */ /* 0x000e220000000c00 */
[----:B---3--:R-:W-:-:S03]  /*03a0*/  FFMA R15, R29, R15, R14 ;  /* 0x0000000f1d0f7223 */ /* 0x008fc6000000000e */
[----:B------:R-:W1:Y:S01]  /*03b0*/  LDS R17, [R6+0x300] ;  /* 0x0003000006117984 */ /* 0x000e620000000800 */
[----:B0-----:R-:W-:-:S03]  /*03c0*/  FFMA R13, R8, R13, R15 ;  /* 0x0000000d080d7223 */ /* 0x001fc6000000000f */
[----:B------:R-:W-:Y:S01]  /*03d0*/  LDS R8, [R6+0x480] ;  /* 0x0004800006087984 */ /* 0x000fe20000000800 */
[----:B------:R-:W-:-:S03]  /*03e0*/  FFMA R24, R12, R9, R13 ;  /* 0x000000090c187223 */ /* 0x000fc6000000000d */
[----:B------:R-:W-:Y:S01]  /*03f0*/  LDS R9, [R6+0x400] ;  /* 0x0004000006097984 */ /* 0x000fe20000000800 */
[----:B-1----:R-:W-:-:S03]  /*0400*/  FFMA R10, R17, R10, R24 ;  /* 0x0000000a110a7223 */ /* 0x002fc60000000018 */
[----:B------:R-:W0:Y:S01]  /*0410*/  LDS.128 R12, [R16+0x20] ;  /* 0x00002000100c7984 */ /* 0x000e220000000c00 */
[----:B------:R-:W-:-:S03]  /*0420*/  FFMA R11, R25, R11, R10 ;  /* 0x0000000b190b7223 */ /* 0x000fc6000000000a */
[----:B------:R-:W1:Y:S04]  /*0430*/  LDS R17, [R6+0x500] ;  /* 0x0005000006117984 */ /* 0x000e680000000800 */
[----:B------:R-:W2:Y:S01]  /*0440*/  LDS R25, [R6+0x580] ;  /* 0x0005800006197984 */ /* 0x000ea20000000800 */
[----:B0-----:R-:W-:-:S03]  /*0450*/  FFMA R9, R12, R9, R11 ;  /* 0x000000090c097223 */ /* 0x001fc6000000000b */
[----:B------:R-:W-:Y:S01]  /*0460*/  LDS R12, [R6+0x680] ;  /* 0x00068000060c7984 */ /* 0x000fe20000000800 */
[----:B------:R-:W-:-:S03]  /*0470*/  FFMA R24, R8, R13, R9 ;  /* 0x0000000d08187223 */ /* 0x000fc60000000009 */
[----:B------:R-:W-:Y:S01]  /*0480*/  LDS R13, [R6+0x600] ;  /* 0x00060000060d7984 */ /* 0x000fe20000000800 */
[----:B-1----:R-:W-:-:S03]  /*0490*/  FFMA R14, R17, R14, R24 ;  /* 0x0000000e110e7223 */ /* 0x002fc60000000018 */
[----:B------:R-:W0:Y:S01]  /*04a0*/  LDS.128 R8, [R16+0x30] ;  /* 0x0000300010087984 */ /* 0x000e220000000c00 */
[----:B--2---:R-:W-:-:S03]  /*04b0*/  FFMA R15, R25, R15, R14 ;  /* 0x0000000f190f7223 */ /* 0x004fc6000000000e */
        /* <DEDUP_REMOVED lines=19> */
[----:B------:R-:W-:Y:S04]  /*05f0*/  LDS R24, [R6+0xc80] ;  /* 0x000c800006187984 */ /* 0x000fe80000000800 */
[----:B------:R-:W-:Y:S01]  /*0600*/  LDS R17, [R6+0xd00] ;  /* 0x000d000006117984 */ /* 0x000fe20000000800 */
[----:B0-----:R-:W-:-:S03]  /*0610*/  FFMA R13, R8, R13, R15 ;  /* 0x0000000d080d7223 */ /* 0x001fc6000000000f */
[----:B------:R-:W0:Y:S01]  /*0620*/  LDS R8, [R6+0xb80] ;  /* 0x000b800006087984 */ /* 0x000e220000000800 */
[----:B------:R-:W-:-:S03]  /*0630*/  FFMA R26, R12, R9, R13 ;  /* 0x000000090c1a7223 */ /* 0x000fc6000000000d */
[----:B------:R-:W-:Y:S01]  /*0640*/  LDS R9, [R6+0xc00] ;  /* 0x000c000006097984 */ /* 0x000fe20000000800 */
[----:B-1----:R-:W-:-:S03]  /*0650*/  FFMA R25, R25, R10, R26 ;  /* 0x0000000a19197223 */ /* 0x002fc6000000001a */
[----:B------:R-:W1:Y:S01]  /*0660*/  LDS.128 R12, [R16+0x60] ;  /* 0x00006000100c7984 */ /* 0x000e620000000c00 */
[----:B0-----:R-:W-:-:S03]  /*0670*/  FFMA R11, R8, R11, R25 ;  /* 0x0000000b080b7223 */ /* 0x001fc60000000019 */
[----:B------:R-:W-:Y:S01]  /*0680*/  LDS R25, [R6+0xf80] ;  /* 0x000f800006197984 */ /* 0x000fe20000000800 */
[----:B-1----:R-:W-:-:S03]  /*0690*/  FFMA R9, R12, R9, R11 ;  /* 0x000000090c097223 */ /* 0x002fc6000000000b */
[----:B------:R-:W0:Y:S01]  /*06a0*/  LDS R12, [R6+0xd80] ;  /* 0x000d8000060c7984 */ /* 0x000e220000000800 */
[----:B------:R-:W-:-:S03]  /*06b0*/  FFMA R26, R24, R13, R9 ;  /* 0x0000000d181a7223 */ /* 0x000fc60000000009 */
[----:B------:R-:W-:Y:S01]  /*06c0*/  LDS R13, [R6+0xe00] ;  /* 0x000e0000060d7984 */ /* 0x000fe20000000800 */
[----:B------:R-:W-:-:S03]  /*06d0*/  FFMA R17, R17, R14, R26 ;  /* 0x0000000e11117223 */ /* 0x000fc6000000001a */
[----:B------:R-:W1:Y:S04]  /*06e0*/  LDS.128 R8, [R16+0x70] ;  /* 0x0000700010087984 */ /* 0x000e680000000c00 */
[----:B------:R-:W2:Y:S04]  /*06f0*/  LDS R24, [R6+0xe80] ;  /* 0x000e800006187984 */ /* 0x000ea80000000800 */
[----:B------:R-:W3:Y:S01]  /*0700*/  LDS R14, [R6+0xf00] ;  /* 0x000f0000060e7984 */ /* 0x000ee20000000800 */
[----:B0-----:R-:W-:-:S04]  /*0710*/  FFMA R15, R12, R15, R17 ;  /* 0x0000000f0c0f7223 */ /* 0x001fc80000000011 */
[----:B-1----:R-:W-:-:S04]  /*0720*/  FFMA R13, R8, R13, R15 ;  /* 0x0000000d080d7223 */ /* 0x002fc8000000000f */
[----:B--2---:R-:W-:-:S04]  /*0730*/  FFMA R9, R24, R9, R13 ;  /* 0x0000000918097223 */ /* 0x004fc8000000000d */
[----:B---3--:R-:W-:-:S04]  /*0740*/  FFMA R10, R14, R10, R9 ;  /* 0x0000000a0e0a7223 */ /* 0x008fc80000000009 */
[----:B------:R-:W-:Y:S01]  /*0750*/  FFMA R11, R25, R11, R10 ;  /* 0x0000000b190b7223 */ /* 0x000fe2000000000a */
[----:B------:R-:W-:Y:S06]  /*0760*/  BAR.SYNC.DEFER_BLOCKING 0x0 ;  /* 0x0000000000007b1d */ /* 0x000fec0000010000 */
[----:B------:R-:W-:Y:S05]  /*0770*/  @P0 BRA `(.L_x_7) ;  /* 0xfffffff800ac0947 */ /* 0x000fea000383ffff */
.L_x_6:
[----:B------:R-:W-:Y:S01]  /*0780*/  STG.E desc[UR8][R22.64], R11 ;  /* 0x0000000b16007986 */ /* 0x000fe2000c101908 */
[----:B------:R-:W-:Y:S05]  /*0790*/  EXIT ;  /* 0x000000000000794d */ /* 0x000fea0003800000 */
.L_x_8:
        /* <DEDUP_REMOVED lines=14> */
.L_x_10:


//--------------------- .nv.shared.reserved.0     --------------------------
	.section	.nv.shared.reserved.0,"aw",@nobits
	.weak		__nv_reservedSMEM_offset_0_alias
	.size		__nv_reservedSMEM_offset_0_alias, 0, 64
	.other		__nv_reservedSMEM_offset_0_alias,@"STO_CUDA_RESERVED_SHARED STV_DEFAULT"
__nv_reservedSMEM_offset_0_alias:
	.zero		0
	.zero		64


//--------------------- .nv.shared._Z22tiled_parallel_computePfS_S_i --------------------------
	.section	.nv.shared._Z22tiled_parallel_computePfS_S_i,"aw",@nobits
	.sectionflags	@""
	.align	4
.nv.shared._Z22tiled_parallel_computePfS_S_i:
	.zero		9216


//--------------------- .nv.constant0._Z16parallel_computePfS_S_i --------------------------
	.section	.nv.constant0._Z16parallel_computePfS_S_i,"a",@progbits
	.sectionflags	@""
	.align	4
.nv.constant0._Z16parallel_computePfS_S_i:
	.zero		924


//--------------------- .nv.constant0._Z22tiled_parallel_computePfS_S_i --------------------------
	.section	.nv.constant0._Z22tiled_parallel_computePfS_S_i,"a",@progbits
	.sectionflags	@""
	.align	4
.nv.constant0._Z22tiled_parallel_computePfS_S_i:
	.zero		924


//--------------------- SYMBOLS --------------------------

	.type		.nv.reservedSmem.offset0,@object
	.size		.nv.reservedSmem.offset0,0x4
	.type		.nv.reservedSmem.cap,@object
	.size		.nv.reservedSmem.cap,0x4
